	.headerflags	@"EF_CUDA_TEXMODE_UNIFIED EF_CUDA_64BIT_ADDRESS EF_CUDA_ACCELERATORS EF_CUDA_SM90 EF_CUDA_VIRTUAL_SM(EF_CUDA_SM90)"
	.elftype	@"ET_EXEC"


//--------------------- .nv.info                  --------------------------
	.section	.nv.info,"",@"SHT_CUDA_INFO"
	.align	4


	//----- nvinfo : EIATTR_REGCOUNT
	.align		4
        /*0000*/ 	.byte	0x04, 0x2f
        /*0002*/ 	.short	(.L_3 - .L_2)
	.align		4
.L_2:
        /*0004*/ 	.word	index@(triton_poi_fused__native_batch_norm_legit_no_training_add_convolution_7)
        /*0008*/ 	.word	0x00000016


	//----- nvinfo : EIATTR_MIN_STACK_SIZE
	.align		4
.L_3:
        /*000c*/ 	.byte	0x04, 0x12
        /*000e*/ 	.short	(.L_5 - .L_4)
	.align		4
.L_4:
        /*0010*/ 	.word	index@(triton_poi_fused__native_batch_norm_legit_no_training_add_convolution_7)
        /*0014*/ 	.word	0x00000000


	//----- nvinfo : EIATTR_FRAME_SIZE
	.align		4
.L_5:
        /*0018*/ 	.byte	0x04, 0x11
        /*001a*/ 	.short	(.L_7 - .L_6)
	.align		4
.L_6:
        /*001c*/ 	.word	index@(triton_poi_fused__native_batch_norm_legit_no_training_add_convolution_7)
        /*0020*/ 	.word	0x00000000


	//----- nvinfo : EIATTR_MIN_STACK_SIZE
	.align		4
.L_7:
        /*0024*/ 	.byte	0x04, 0x12
        /*0026*/ 	.short	(.L_9 - .L_8)
	.align		4
.L_8:
        /*0028*/ 	.word	index@(triton_poi_fused__native_batch_norm_legit_no_training_add_convolution_7)
        /*002c*/ 	.word	0x00000000
.L_9:


//--------------------- .nv.info.triton_poi_fused__native_batch_norm_legit_no_training_add_convolution_7 --------------------------
	.section	.nv.info.triton_poi_fused__native_batch_norm_legit_no_training_add_convolution_7,"",@"SHT_CUDA_INFO"
	.sectionflags	@""
	.align	4


	//----- nvinfo : EIATTR_CUDA_API_VERSION
	.align		4
        /*0000*/ 	.byte	0x04, 0x37
        /*0002*/ 	.short	(.L_11 - .L_10)
.L_10:
        /*0004*/ 	.word	0x0000007c


	//----- nvinfo : EIATTR_KPARAM_INFO
	.align		4
.L_11:
        /*0008*/ 	.byte	0x04, 0x17
        /*000a*/ 	.short	(.L_13 - .L_12)
.L_12:
        /*000c*/ 	.word	0x00000000
        /*0010*/ 	.short	0x0008
        /*0012*/ 	.short	0x0040
        /*0014*/ 	.byte	0x00, 0xf0, 0x11, 0x00


	//----- nvinfo : EIATTR_KPARAM_INFO
	.align		4
.L_13:
        /*0018*/ 	.byte	0x04, 0x17
        /*001a*/ 	.short	(.L_15 - .L_14)
.L_14:
        /*001c*/ 	.word	0x00000000
        /*0020*/ 	.short	0x0007
        /*0022*/ 	.short	0x0038
        /*0024*/ 	.byte	0x00, 0xf4, 0x21, 0x00


	//----- nvinfo : EIATTR_KPARAM_INFO
	.align		4
.L_15:
        /*0028*/ 	.byte	0x04, 0x17
        /*002a*/ 	.short	(.L_17 - .L_16)
.L_16:
        /*002c*/ 	.word	0x00000000
        /*0030*/ 	.short	0x0006
        /*0032*/ 	.short	0x0030
        /*0034*/ 	.byte	0x00, 0xf4, 0x21, 0x00


	//----- nvinfo : EIATTR_KPARAM_INFO
	.align		4
.L_17:
        /*0038*/ 	.byte	0x04, 0x17
        /*003a*/ 	.short	(.L_19 - .L_18)
.L_18:
        /*003c*/ 	.word	0x00000000
        /*0040*/ 	.short	0x0005
        /*0042*/ 	.short	0x0028
        /*0044*/ 	.byte	0x00, 0xf4, 0x21, 0x00


	//----- nvinfo : EIATTR_KPARAM_INFO
	.align		4
.L_19:
        /*0048*/ 	.byte	0x04, 0x17
        /*004a*/ 	.short	(.L_21 - .L_20)
.L_20:
        /*004c*/ 	.word	0x00000000
        /*0050*/ 	.short	0x0004
        /*0052*/ 	.short	0x0020
        /*0054*/ 	.byte	0x00, 0xf4, 0x21, 0x00


	//----- nvinfo : EIATTR_KPARAM_INFO
	.align		4
.L_21:
        /*0058*/ 	.byte	0x04, 0x17
        /*005a*/ 	.short	(.L_23 - .L_22)
.L_22:
        /*005c*/ 	.word	0x00000000
        /*0060*/ 	.short	0x0003
        /*0062*/ 	.short	0x0018
        /*0064*/ 	.byte	0x00, 0xf4, 0x21, 0x00


	//----- nvinfo : EIATTR_KPARAM_INFO
	.align		4
.L_23:
        /*0068*/ 	.byte	0x04, 0x17
        /*006a*/ 	.short	(.L_25 - .L_24)
.L_24:
        /*006c*/ 	.word	0x00000000
        /*0070*/ 	.short	0x0002
        /*0072*/ 	.short	0x0010
        /*0074*/ 	.byte	0x00, 0xf4, 0x21, 0x00


	//----- nvinfo : EIATTR_KPARAM_INFO
	.align		4
.L_25:
        /*0078*/ 	.byte	0x04, 0x17
        /*007a*/ 	.short	(.L_27 - .L_26)
.L_26:
        /*007c*/ 	.word	0x00000000
        /*0080*/ 	.short	0x0001
        /*0082*/ 	.short	0x0008
        /*0084*/ 	.byte	0x00, 0xf4, 0x21, 0x00


	//----- nvinfo : EIATTR_KPARAM_INFO
	.align		4
.L_27:
        /*0088*/ 	.byte	0x04, 0x17
        /*008a*/ 	.short	(.L_29 - .L_28)
.L_28:
        /*008c*/ 	.word	0x00000000
        /*0090*/ 	.short	0x0000
        /*0092*/ 	.short	0x0000
        /*0094*/ 	.byte	0x00, 0xf4, 0x21, 0x00


	//----- nvinfo : EIATTR_SPARSE_MMA_MASK
	.align		4
.L_29:
        /*0098*/ 	.byte	0x03, 0x50
        /*009a*/ 	.short	0x0000


	//----- nvinfo : EIATTR_MAXREG_COUNT
	.align		4
        /*009c*/ 	.byte	0x03, 0x1b
        /*009e*/ 	.short	0x00ff


	//----- nvinfo : EIATTR_EXIT_INSTR_OFFSETS
	.align		4
        /*00a0*/ 	.byte	0x04, 0x1c
        /*00a2*/ 	.short	(.L_31 - .L_30)


	//   ....[0]....
.L_30:
        /*00a4*/ 	.word	0x00000360


	//----- nvinfo : EIATTR_REQNTID
	.align		4
.L_31:
        /*00a8*/ 	.byte	0x04, 0x10
        /*00aa*/ 	.short	(.L_33 - .L_32)
.L_32:
        /*00ac*/ 	.word	0x00000080
        /*00b0*/ 	.word	0x00000001
        /*00b4*/ 	.word	0x00000001


	//----- nvinfo : EIATTR_CBANK_PARAM_SIZE
	.align		4
.L_33:
        /*00b8*/ 	.byte	0x03, 0x19
        /*00ba*/ 	.short	0x0044


	//----- nvinfo : EIATTR_PARAM_CBANK
	.align		4
        /*00bc*/ 	.byte	0x04, 0x0a
        /*00be*/ 	.short	(.L_35 - .L_34)
	.align		4
.L_34:
        /*00c0*/ 	.word	index@(.nv.constant0.triton_poi_fused__native_batch_norm_legit_no_training_add_convolution_7)
        /*00c4*/ 	.short	0x0210
        /*00c6*/ 	.short	0x0044


	//----- nvinfo : EIATTR_SW_WAR
	.align		4
.L_35:
        /*00c8*/ 	.byte	0x04, 0x36
        /*00ca*/ 	.short	(.L_37 - .L_36)
.L_36:
        /*00cc*/ 	.word	0x00000008
.L_37:


//--------------------- .nv.callgraph             --------------------------
	.section	.nv.callgraph,"",@"SHT_CUDA_CALLGRAPH"
	.align	4
	.sectionentsize	8
	.align		4
        /*0000*/ 	.word	0x00000000
	.align		4
        /*0004*/ 	.word	0xffffffff
	.align		4
        /*0008*/ 	.word	0x00000000
	.align		4
        /*000c*/ 	.word	0xfffffffe
	.align		4
        /*0010*/ 	.word	0x00000000
	.align		4
        /*0014*/ 	.word	0xfffffffd
	.align		4
        /*0018*/ 	.word	0x00000000
	.align		4
        /*001c*/ 	.word	0xfffffffc


//--------------------- .nv.constant4             --------------------------
	.section	.nv.constant4,"a",@progbits
	.align	8
	.align		8
.nv.constant4:
        /*0000*/ 	.dword	_$_str
	.align		8
        /*0008*/ 	.dword	_$_str_$_2


//--------------------- .text.triton_poi_fused__native_batch_norm_legit_no_training_add_convolution_7 --------------------------
	.section	.text.triton_poi_fused__native_batch_norm_legit_no_training_add_convolution_7,"ax",@progbits
	.align	128
        .global         triton_poi_fused__native_batch_norm_legit_no_training_add_convolution_7
        .type           triton_poi_fused__native_batch_norm_legit_no_training_add_convolution_7,@function
        .size           triton_poi_fused__native_batch_norm_legit_no_training_add_convolution_7,(.L_x_1 - triton_poi_fused__native_batch_norm_legit_no_training_add_convolution_7)
        .other          triton_poi_fused__native_batch_norm_legit_no_training_add_convolution_7,@"STO_CUDA_ENTRY STV_DEFAULT"
triton_poi_fused__native_batch_norm_legit_no_training_add_convolution_7:
.text.triton_poi_fused__native_batch_norm_legit_no_training_add_convolution_7:
[----:B------:R-:W-:Y:S01]  /*0000*/  LDC R1, c[0x0][0x28] ;  /* 0x00000a00ff017b82 */ /* 0x000fe20000000800 */
[----:B------:R-:W1:Y:S07]  /*0010*/  S2R R0, SR_TID.X ;  /* 0x0000000000007919 */ /* 0x000e6e0000002100 */
[----:B------:R-:W2:Y:S01]  /*0020*/  LDC.64 R18, c[0x0][0x228] ;  /* 0x00008a00ff127b82 */ /* 0x000ea20000000a00 */
[----:B------:R-:W-:Y:S01]  /*0030*/  ULDC.64 UR4, c[0x0][0x208] ;  /* 0x0000820000047ab9 */ /* 0x000fe20000000a00 */
[----:B------:R-:W3:Y:S06]  /*0040*/  S2R R3, SR_CTAID.X ;  /* 0x0000000000037919 */ /* 0x000eec0000002500 */
[----:B------:R-:W4:Y:S08]  /*0050*/  LDC.64 R16, c[0x0][0x218] ;  /* 0x00008600ff107b82 */ /* 0x000f300000000a00 */
[----:B------:R-:W5:Y:S08]  /*0060*/  LDC.64 R14, c[0x0][0x220] ;  /* 0x00008800ff0e7b82 */ /* 0x000f700000000a00 */
[----:B------:R-:W5:Y:S01]  /*0070*/  LDC.64 R10, c[0x0][0x230] ;  /* 0x00008c00ff0a7b82 */ /* 0x000f620000000a00 */
[----:B-1----:R-:W-:-:S07]  /*0080*/  LOP3.LUT R0, R0, 0x7f, RZ, 0xc0, !PT ;  /* 0x0000007f00007812 */ /* 0x002fce00078ec0ff */
[----:B------:R-:W1:Y:S01]  /*0090*/  LDC.64 R6, c[0x0][0x238] ;  /* 0x00008e00ff067b82 */ /* 0x000e620000000a00 */
[----:B---3--:R-:W-:Y:S02]  /*00a0*/  SHF.R.S32.HI R2, RZ, 0x18, R3 ;  /* 0x00000018ff027819 */ /* 0x008fe40000011403 */
[----:B------:R-:W-:Y:S02]  /*00b0*/  LEA R0, R3, R0, 0x7 ;  /* 0x0000000003007211 */ /* 0x000fe400078e38ff */
[----:B------:R-:W-:-:S03]  /*00c0*/  SGXT R3, R2, 0x1 ;  /* 0x000000010203781a */ /* 0x000fc60000000200 */
[----:B------:R-:W3:Y:S01]  /*00d0*/  LDC.64 R4, c[0x0][0x240] ;  /* 0x00009000ff047b82 */ /* 0x000ee20000000a00 */
[----:B------:R-:W-:-:S04]  /*00e0*/  LEA.HI R3, R3, R0, RZ, 0x8 ;  /* 0x0000000003037211 */ /* 0x000fc800078f40ff */
[----:B------:R-:W-:-:S04]  /*00f0*/  SHF.R.S32.HI R3, RZ, 0x8, R3 ;  /* 0x00000008ff037819 */ /* 0x000fc80000011403 */
[----:B------:R-:W-:-:S04]  /*0100*/  LEA.HI R2, R3, R3, RZ, 0x4 ;  /* 0x0000000303027211 */ /* 0x000fc800078f20ff */
[----:B------:R-:W-:-:S04]  /*0110*/  LOP3.LUT R2, R2, 0xfffffff0, RZ, 0xc0, !PT ;  /* 0xfffffff002027812 */ /* 0x000fc800078ec0ff */
[----:B------:R-:W-:Y:S02]  /*0120*/  IADD3 R9, R3, -R2, RZ ;  /* 0x8000000203097210 */ /* 0x000fe40007ffe0ff */
[----:B------:R-:W1:Y:S03]  /*0130*/  LDC.64 R2, c[0x0][0x210] ;  /* 0x00008400ff027b82 */ /* 0x000e660000000a00 */
[----:B--2---:R-:W-:-:S05]  /*0140*/  IMAD.WIDE R18, R9, 0x4, R18 ;  /* 0x0000000409127825 */ /* 0x004fca00078e0212 */
[----:B------:R3:W2:Y:S01]  /*0150*/  LDG.E.EL R8, desc[UR4][R18.64] ;  /* 0x0000000412087981 */ /* 0x0006a2000c2e1900 */
[----:B----4-:R-:W-:-:S04]  /*0160*/  IMAD.WIDE R16, R9, 0x4, R16 ;  /* 0x0000000409107825 */ /* 0x010fc800078e0210 */
[C---:B-----5:R-:W-:Y:S01]  /*0170*/  IMAD.WIDE R14, R9.reuse, 0x4, R14 ;  /* 0x00000004090e7825 */ /* 0x060fe200078e020e */
[----:B------:R-:W4:Y:S03]  /*0180*/  LDG.E.EL R12, desc[UR4][R16.64] ;  /* 0x00000004100c7981 */ /* 0x000f26000c2e1900 */
[C---:B0-----:R-:W-:Y:S02]  /*0190*/  IMAD.WIDE R10, R9.reuse, 0x4, R10 ;  /* 0x00000004090a7825 */ /* 0x041fe400078e020a */
[----:B------:R-:W5:Y:S02]  /*01a0*/  LDG.E.EL R14, desc[UR4][R14.64] ;  /* 0x000000040e0e7981 */ /* 0x000f64000c2e1900 */
[----:B-1----:R-:W-:Y:S02]  /*01b0*/  IMAD.WIDE R2, R0, 0x4, R2 ;  /* 0x0000000400027825 */ /* 0x002fe400078e0202 */
[----:B------:R0:W4:Y:S04]  /*01c0*/  LDG.E.EL R10, desc[UR4][R10.64] ;  /* 0x000000040a0a7981 */ /* 0x000128000c2e1900 */
[----:B------:R-:W4:Y:S01]  /*01d0*/  LDG.E R13, desc[UR4][R2.64] ;  /* 0x00000004020d7981 */ /* 0x000f22000c1e1900 */
[----:B------:R-:W-:-:S04]  /*01e0*/  IMAD.WIDE R6, R9, 0x4, R6 ;  /* 0x0000000409067825 */ /* 0x000fc800078e0206 */
[C---:B---3--:R-:W-:Y:S02]  /*01f0*/  IMAD.WIDE R18, R0.reuse, 0x4, R4 ;  /* 0x0000000400127825 */ /* 0x048fe400078e0204 */
[----:B------:R1:W3:Y:S01]  /*0200*/  LDG.E.EL R7, desc[UR4][R6.64] ;  /* 0x0000000406077981 */ /* 0x0002e2000c2e1900 */
[----:B0-----:R-:W-:Y:S01]  /*0210*/  HFMA2.MMA R11, -RZ, RZ, 1.625, 0 ;  /* 0x3e800000ff0b7435 */ /* 0x001fe200000001ff */
[----:B------:R-:W0:Y:S02]  /*0220*/  LDC.64 R4, c[0x0][0x248] ;  /* 0x00009200ff047b82 */ /* 0x000e240000000a00 */
[----:B------:R-:W3:Y:S01]  /*0230*/  LDG.E R18, desc[UR4][R18.64] ;  /* 0x0000000412127981 */ /* 0x000ee2000c1e1900 */
[----:B0-----:R-:W-:-:S04]  /*0240*/  IMAD.WIDE R4, R0, 0x4, R4 ;  /* 0x0000000400047825 */ /* 0x001fc800078e0204 */
[----:B--2---:R-:W-:-:S04]  /*0250*/  FADD R8, R8, 9.9999997473787516356e-06 ;  /* 0x3727c5ac08087421 */ /* 0x004fc80000000000 */
[----:B------:R-:W0:Y:S02]  /*0260*/  MUFU.SQRT R9, R8 ;  /* 0x0000000800097308 */ /* 0x000e240000002000 */
[C---:B0-----:R-:W-:Y:S02]  /*0270*/  FSETP.GT.AND P0, PT, R9.reuse, 8.50705917302346158658e+37, PT ;  /* 0x7e8000000900780b */ /* 0x041fe40003f04000 */
[----:B------:R-:W-:-:S11]  /*0280*/  FSETP.GEU.AND P1, PT, R9, 1.175494350822287508e-38, PT ;  /* 0x008000000900780b */ /* 0x000fd60003f2e000 */
[----:B------:R-:W-:-:S04]  /*0290*/  @P0 FMUL R9, R9, 0.25 ;  /* 0x3e80000009090820 */ /* 0x000fc80000400000 */
[----:B------:R-:W-:-:S06]  /*02a0*/  @!P1 FMUL R9, R9, 16777216 ;  /* 0x4b80000009099820 */ /* 0x000fcc0000400000 */
[----:B------:R-:W0:Y:S01]  /*02b0*/  MUFU.RCP R9, R9 ;  /* 0x0000000900097308 */ /* 0x000e220000001000 */
[----:B-1----:R-:W-:Y:S01]  /*02c0*/  FSEL R6, R11, 1, P0 ;  /* 0x3f8000000b067808 */ /* 0x002fe20000000000 */
[----:B----4-:R-:W-:-:S04]  /*02d0*/  FADD R13, R13, R12 ;  /* 0x0000000c0d0d7221 */ /* 0x010fc80000000000 */
[----:B------:R-:W-:Y:S01]  /*02e0*/  @!P1 FMUL R6, R6, 16777216 ;  /* 0x4b80000006069820 */ /* 0x000fe20000400000 */
[----:B-----5:R-:W-:-:S03]  /*02f0*/  FADD R14, -R14, R13 ;  /* 0x0000000d0e0e7221 */ /* 0x020fc60000000100 */
[----:B0-----:R-:W-:-:S04]  /*0300*/  FMUL R11, R9, R6 ;  /* 0x00000006090b7220 */ /* 0x001fc80000400000 */
[----:B------:R-:W-:-:S04]  /*0310*/  FMUL R11, R14, R11 ;  /* 0x0000000b0e0b7220 */ /* 0x000fc80000400000 */
[----:B---3--:R-:W-:-:S04]  /*0320*/  FFMA R7, R10, R11, R7 ;  /* 0x0000000b0a077223 */ /* 0x008fc80000000007 */
[----:B------:R-:W-:Y:S01]  /*0330*/  FADD R7, R18, R7 ;  /* 0x0000000712077221 */ /* 0x000fe20000000000 */
[----:B------:R-:W-:Y:S04]  /*0340*/  STG.E desc[UR4][R2.64], R13 ;  /* 0x0000000d02007986 */ /* 0x000fe8000c101904 */
[----:B------:R-:W-:Y:S01]  /*0350*/  STG.E desc[UR4][R4.64], R7 ;  /* 0x0000000704007986 */ /* 0x000fe2000c101904 */
[----:B------:R-:W-:Y:S05]  /*0360*/  EXIT ;  /* 0x000000000000794d */ /* 0x000fea0003800000 */
.L_x_0:
[----:B------:R-:W-:-:S00]  /*0370*/  BRA `(.L_x_0) ;  /* 0xfffffffc00fc7947 */ /* 0x000fc0000383ffff */
[----:B------:R-:W-:-:S00]  /*0380*/  NOP ;  /* 0x0000000000007918 */ /* 0x000fc00000000000 */
[----:B------:R-:W-:-:S00]  /*0390*/  NOP ;  /* 0x0000000000007918 */ /* 0x000fc00000000000 */
[----:B------:R-:W-:-:S00]  /*03a0*/  NOP ;  /* 0x0000000000007918 */ /* 0x000fc00000000000 */
[----:B------:R-:W-:-:S00]  /*03b0*/  NOP ;  /* 0x0000000000007918 */ /* 0x000fc00000000000 */
[----:B------:R-:W-:-:S00]  /*03c0*/  NOP ;  /* 0x0000000000007918 */ /* 0x000fc00000000000 */
[----:B------:R-:W-:-:S00]  /*03d0*/  NOP ;  /* 0x0000000000007918 */ /* 0x000fc00000000000 */
[----:B------:R-:W-:-:S00]  /*03e0*/  NOP ;  /* 0x0000000000007918 */ /* 0x000fc00000000000 */
[----:B------:R-:W-:-:S00]  /*03f0*/  NOP ;  /* 0x0000000000007918 */ /* 0x000fc00000000000 */
.L_x_1:


//--------------------- .nv.global.init           --------------------------
	.section	.nv.global.init,"aw",@progbits
.nv.global.init:
	.type		_$_str,@object
	.size		_$_str,(_$_str_$_2 - _$_str)
_$_str:
        /*0000*/ 	.byte	0x5f, 0x5f, 0x43, 0x55, 0x44, 0x41, 0x5f, 0x46, 0x54, 0x5a, 0x00
	.type		_$_str_$_2,@object
	.size		_$_str_$_2,(.L_1 - _$_str_$_2)
_$_str_$_2:
        /*000b*/ 	.byte	0x5f, 0x5f, 0x43, 0x55, 0x44, 0x41, 0x5f, 0x50, 0x52, 0x45, 0x43, 0x5f, 0x53, 0x51, 0x52, 0x54
        /*001b*/ 	.byte	0x00
.L_1:


//--------------------- .nv.constant0.triton_poi_fused__native_batch_norm_legit_no_training_add_convolution_7 --------------------------
	.section	.nv.constant0.triton_poi_fused__native_batch_norm_legit_no_training_add_convolution_7,"a",@progbits
	.sectionflags	@""
	.align	4
.nv.constant0.triton_poi_fused__native_batch_norm_legit_no_training_add_convolution_7:
	.zero		596
